//
// Generated by NVIDIA NVVM Compiler
//
// Compiler Build ID: CL-36424714
// Cuda compilation tools, release 13.0, V13.0.88
// Based on NVVM 20.0.0
//

.version 9.0
.target sm_100
.address_size 64

	// .globl	_Z8addarrayPfS_S_m

.visible .entry _Z8addarrayPfS_S_m(
	.param .u64 .ptr .align 1 _Z8addarrayPfS_S_m_param_0,
	.param .u64 .ptr .align 1 _Z8addarrayPfS_S_m_param_1,
	.param .u64 .ptr .align 1 _Z8addarrayPfS_S_m_param_2,
	.param .u64 _Z8addarrayPfS_S_m_param_3
)
{
	.reg .pred 	%p<2>;
	.reg .b32 	%r<5>;
	.reg .b32 	%f<4>;
	.reg .b64 	%rd<13>;

	ld.param.u64 	%rd2, [_Z8addarrayPfS_S_m_param_0];
	ld.param.u64 	%rd3, [_Z8addarrayPfS_S_m_param_1];
	ld.param.u64 	%rd4, [_Z8addarrayPfS_S_m_param_2];
	ld.param.u64 	%rd5, [_Z8addarrayPfS_S_m_param_3];
	mov.u32 	%r1, %tid.x;
	mov.u32 	%r2, %ctaid.x;
	mov.u32 	%r3, %ntid.x;
	mad.lo.s32 	%r4, %r2, %r3, %r1;
	cvt.s64.s32 	%rd1, %r4;
	setp.le.u64 	%p1, %rd5, %rd1;
	@%p1 bra 	$L__BB0_2;
	cvta.to.global.u64 	%rd6, %rd2;
	cvta.to.global.u64 	%rd7, %rd3;
	cvta.to.global.u64 	%rd8, %rd4;
	shl.b64 	%rd9, %rd1, 2;
	add.s64 	%rd10, %rd6, %rd9;
	ld.global.f32 	%f1, [%rd10];
	add.s64 	%rd11, %rd7, %rd9;
	ld.global.f32 	%f2, [%rd11];
	add.f32 	%f3, %f1, %f2;
	add.s64 	%rd12, %rd8, %rd9;
	st.global.f32 	[%rd12], %f3;
$L__BB0_2:
	ret;

}


// ===== COMPILED SASS (sm_100) =====

	.target	sm_100

	.elftype	@"ET_EXEC"


//--------------------- .note.nv.tkinfo           --------------------------
	.section	.note.nv.tkinfo,"",@"SHT_NOTE"
	.sectionflags	@"SHF_NOTE_NV_TKINFO"
	.tkinfo
        /*0018*/ 	.word	0x00000002
        /*0030*/ 	.string	""
        /*0030*/ 	.string	"ptxas"
        /*0030*/ 	.string	"Cuda compilation tools, release 13.0, V13.0.88"
        /*0030*/ 	.string	"Build cuda_13.0.r13.0/compiler.36424714_0"
        /*0030*/ 	.string	"-arch sm_100 -m 64 "



//--------------------- .note.nv.cuinfo           --------------------------
	.section	.note.nv.cuinfo,"",@"SHT_NOTE"
	.sectionflags	@"SHF_NOTE_NV_CUINFO"
        /*0018*/ 	.short	0x0002
        /*001a*/ 	.short	0x0064
        /*001c*/ 	.short	0x0082
	.zero		2


//--------------------- .nv.info                  --------------------------
	.section	.nv.info,"",@"SHT_CUDA_INFO"
	.align	4


	//----- nvinfo : EIATTR_REGCOUNT
	.align		4
        /*0000*/ 	.byte	0x04, 0x2f
        /*0002*/ 	.short	(.L_1 - .L_0)
	.align		4
.L_0:
        /*0004*/ 	.word	index@(_Z8addarrayPfS_S_m)
        /*0008*/ 	.word	0x0000000c


	//----- nvinfo : EIATTR_FRAME_SIZE
	.align		4
.L_1:
        /*000c*/ 	.byte	0x04, 0x11
        /*000e*/ 	.short	(.L_3 - .L_2)
	.align		4
.L_2:
        /*0010*/ 	.word	index@(_Z8addarrayPfS_S_m)
        /*0014*/ 	.word	0x00000000


	//----- nvinfo : EIATTR_MIN_STACK_SIZE
	.align		4
.L_3:
        /*0018*/ 	.byte	0x04, 0x12
        /*001a*/ 	.short	(.L_5 - .L_4)
	.align		4
.L_4:
        /*001c*/ 	.word	index@(_Z8addarrayPfS_S_m)
        /*0020*/ 	.word	0x00000000
.L_5:


//--------------------- .nv.compat                --------------------------
	.section	.nv.compat,"",@"SHT_CUDA_COMPAT_INFO"
	.align	4
        /*0000*/ 	.byte	0x02, 0x09, 0x00, 0x00, 0x02, 0x02, 0x01, 0x00, 0x02, 0x05, 0x05, 0x00, 0x03, 0x07, 0x01, 0x01
        /*0010*/ 	.byte	0x02, 0x03, 0x00, 0x00, 0x02, 0x06, 0x01, 0x00, 0x04, 0x0b, 0x08, 0x00, 0x09, 0x00, 0x00, 0x00
        /*0020*/ 	.byte	0x00, 0x00, 0x00, 0x00


//--------------------- .nv.info._Z8addarrayPfS_S_m --------------------------
	.section	.nv.info._Z8addarrayPfS_S_m,"",@"SHT_CUDA_INFO"
	.sectionflags	@""
	.align	4


	//----- nvinfo : EIATTR_CUDA_API_VERSION
	.align		4
        /*0000*/ 	.byte	0x04, 0x37
        /*0002*/ 	.short	(.L_7 - .L_6)
.L_6:
        /*0004*/ 	.word	0x00000082


	//----- nvinfo : EIATTR_KPARAM_INFO
	.align		4
.L_7:
        /*0008*/ 	.byte	0x04, 0x17
        /*000a*/ 	.short	(.L_9 - .L_8)
.L_8:
        /*000c*/ 	.word	0x00000000
        /*0010*/ 	.short	0x0003
        /*0012*/ 	.short	0x0018
        /*0014*/ 	.byte	0x00, 0xf0, 0x21, 0x00


	//----- nvinfo : EIATTR_KPARAM_INFO
	.align		4
.L_9:
        /*0018*/ 	.byte	0x04, 0x17
        /*001a*/ 	.short	(.L_11 - .L_10)
.L_10:
        /*001c*/ 	.word	0x00000000
        /*0020*/ 	.short	0x0002
        /*0022*/ 	.short	0x0010
        /*0024*/ 	.byte	0x00, 0xf5, 0x21, 0x00


	//----- nvinfo : EIATTR_KPARAM_INFO
	.align		4
.L_11:
        /*0028*/ 	.byte	0x04, 0x17
        /*002a*/ 	.short	(.L_13 - .L_12)
.L_12:
        /*002c*/ 	.word	0x00000000
        /*0030*/ 	.short	0x0001
        /*0032*/ 	.short	0x0008
        /*0034*/ 	.byte	0x00, 0xf5, 0x21, 0x00


	//----- nvinfo : EIATTR_KPARAM_INFO
	.align		4
.L_13:
        /*0038*/ 	.byte	0x04, 0x17
        /*003a*/ 	.short	(.L_15 - .L_14)
.L_14:
        /*003c*/ 	.word	0x00000000
        /*0040*/ 	.short	0x0000
        /*0042*/ 	.short	0x0000
        /*0044*/ 	.byte	0x00, 0xf5, 0x21, 0x00


	//----- nvinfo : EIATTR_SPARSE_MMA_MASK
	.align		4
.L_15:
        /*0048*/ 	.byte	0x03, 0x50
        /*004a*/ 	.short	0x0000


	//----- nvinfo : EIATTR_MAXREG_COUNT
	.align		4
        /*004c*/ 	.byte	0x03, 0x1b
        /*004e*/ 	.short	0x00ff


	//----- nvinfo : EIATTR_MERCURY_ISA_VERSION
	.align		4
        /*0050*/ 	.byte	0x03, 0x5f
        /*0052*/ 	.short	0x0101


	//----- nvinfo : EIATTR_VRC_CTA_INIT_COUNT
	.align		4
        /*0054*/ 	.byte	0x02, 0x4a
	.zero		1
	.zero		1


	//----- nvinfo : EIATTR_EXIT_INSTR_OFFSETS
	.align		4
        /*0058*/ 	.byte	0x04, 0x1c
        /*005a*/ 	.short	(.L_17 - .L_16)


	//   ....[0]....
.L_16:
        /*005c*/ 	.word	0x00000090


	//   ....[1]....
        /*0060*/ 	.word	0x00000190


	//----- nvinfo : EIATTR_CBANK_PARAM_SIZE
	.align		4
.L_17:
        /*0064*/ 	.byte	0x03, 0x19
        /*0066*/ 	.short	0x0020


	//----- nvinfo : EIATTR_PARAM_CBANK
	.align		4
        /*0068*/ 	.byte	0x04, 0x0a
        /*006a*/ 	.short	(.L_19 - .L_18)
	.align		4
.L_18:
        /*006c*/ 	.word	index@(.nv.constant0._Z8addarrayPfS_S_m)
        /*0070*/ 	.short	0x0380
        /*0072*/ 	.short	0x0020


	//----- nvinfo : EIATTR_SW_WAR
	.align		4
.L_19:
        /*0074*/ 	.byte	0x04, 0x36
        /*0076*/ 	.short	(.L_21 - .L_20)
.L_20:
        /*0078*/ 	.word	0x00000008
.L_21:


//--------------------- .nv.callgraph             --------------------------
	.section	.nv.callgraph,"",@"SHT_CUDA_CALLGRAPH"
	.align	4
	.sectionentsize	8
	.align		4
        /*0000*/ 	.word	0x00000000
	.align		4
        /*0004*/ 	.word	0xffffffff
	.align		4
        /*0008*/ 	.word	0x00000000
	.align		4
        /*000c*/ 	.word	0xfffffffe
	.align		4
        /*0010*/ 	.word	0x00000000
	.align		4
        /*0014*/ 	.word	0xfffffffd
	.align		4
        /*0018*/ 	.word	0x00000000
	.align		4
        /*001c*/ 	.word	0xfffffffc


//--------------------- .text._Z8addarrayPfS_S_m  --------------------------
	.section	.text._Z8addarrayPfS_S_m,"ax",@progbits
	.align	128
        .global         _Z8addarrayPfS_S_m
        .type           _Z8addarrayPfS_S_m,@function
        .size           _Z8addarrayPfS_S_m,(.L_x_1 - _Z8addarrayPfS_S_m)
        .other          _Z8addarrayPfS_S_m,@"STO_CUDA_ENTRY STV_DEFAULT"
_Z8addarrayPfS_S_m:
.text._Z8addarrayPfS_S_m:
[----:B------:R-:W-:Y:S01]  /*0000*/  LDC R1, c[0x0][0x37c] ;  /* 0x0000df00ff017b82 */ /* 0x000fe20000000800 */
[----:B------:R-:W0:Y:S07]  /*0010*/  S2R R0, SR_TID.X ;  /* 0x0000000000007919 */ /* 0x000e2e0000002100 */
[----:B------:R-:W0:Y:S01]  /*0020*/  S2UR UR4, SR_CTAID.X ;  /* 0x00000000000479c3 */ /* 0x000e220000002500 */
[----:B------:R-:W1:Y:S07]  /*0030*/  LDCU.64 UR6, c[0x0][0x398] ;  /* 0x00007300ff0677ac */ /* 0x000e6e0008000a00 */
[----:B------:R-:W0:Y:S02]  /*0040*/  LDC R3, c[0x0][0x360] ;  /* 0x0000d800ff037b82 */ /* 0x000e240000000800 */
[----:B0-----:R-:W-:-:S05]  /*0050*/  IMAD R0, R3, UR4, R0 ;  /* 0x0000000403007c24 */ /* 0x001fca000f8e0200 */
[----:B-1----:R-:W-:Y:S02]  /*0060*/  ISETP.GE.U32.AND P0, PT, R0, UR6, PT ;  /* 0x0000000600007c0c */ /* 0x002fe4000bf06070 */
[----:B------:R-:W-:-:S04]  /*0070*/  SHF.R.S32.HI R3, RZ, 0x1f, R0 ;  /* 0x0000001fff037819 */ /* 0x000fc80000011400 */
[----:B------:R-:W-:-:S13]  /*0080*/  ISETP.GE.U32.AND.EX P0, PT, R3, UR7, PT, P0 ;  /* 0x0000000703007c0c */ /* 0x000fda000bf06100 */
[----:B------:R-:W-:Y:S05]  /*0090*/  @P0 EXIT ;  /* 0x000000000000094d */ /* 0x000fea0003800000 */
[----:B------:R-:W0:Y:S01]  /*00a0*/  LDCU.128 UR8, c[0x0][0x380] ;  /* 0x00007000ff0877ac */ /* 0x000e220008000c00 */
[C---:B------:R-:W-:Y:S01]  /*00b0*/  IMAD.SHL.U32 R6, R0.reuse, 0x4, RZ ;  /* 0x0000000400067824 */ /* 0x040fe200078e00ff */
[----:B------:R-:W-:Y:S01]  /*00c0*/  SHF.L.U64.HI R0, R0, 0x2, R3 ;  /* 0x0000000200007819 */ /* 0x000fe20000010203 */
[----:B------:R-:W1:Y:S01]  /*00d0*/  LDCU.64 UR4, c[0x0][0x358] ;  /* 0x00006b00ff0477ac */ /* 0x000e620008000a00 */
[----:B------:R-:W2:Y:S02]  /*00e0*/  LDCU.64 UR6, c[0x0][0x390] ;  /* 0x00007200ff0677ac */ /* 0x000ea40008000a00 */
[C---:B0-----:R-:W-:Y:S02]  /*00f0*/  IADD3 R4, P1, PT, R6.reuse, UR10, RZ ;  /* 0x0000000a06047c10 */ /* 0x041fe4000ff3e0ff */
[----:B------:R-:W-:Y:S02]  /*0100*/  IADD3 R2, P0, PT, R6, UR8, RZ ;  /* 0x0000000806027c10 */ /* 0x000fe4000ff1e0ff */
[----:B------:R-:W-:-:S02]  /*0110*/  IADD3.X R5, PT, PT, R0, UR11, RZ, P1, !PT ;  /* 0x0000000b00057c10 */ /* 0x000fc40008ffe4ff */
[----:B------:R-:W-:-:S04]  /*0120*/  IADD3.X R3, PT, PT, R0, UR9, RZ, P0, !PT ;  /* 0x0000000900037c10 */ /* 0x000fc800087fe4ff */
[----:B-1----:R-:W3:Y:S04]  /*0130*/  LDG.E R5, desc[UR4][R4.64] ;  /* 0x0000000404057981 */ /* 0x002ee8000c1e1900 */
[----:B------:R-:W3:Y:S01]  /*0140*/  LDG.E R2, desc[UR4][R2.64] ;  /* 0x0000000402027981 */ /* 0x000ee2000c1e1900 */
[----:B--2---:R-:W-:-:S04]  /*0150*/  IADD3 R6, P0, PT, R6, UR6, RZ ;  /* 0x0000000606067c10 */ /* 0x004fc8000ff1e0ff */
[----:B------:R-:W-:Y:S01]  /*0160*/  IADD3.X R7, PT, PT, R0, UR7, RZ, P0, !PT ;  /* 0x0000000700077c10 */ /* 0x000fe200087fe4ff */
[----:B---3--:R-:W-:-:S05]  /*0170*/  FADD R9, R2, R5 ;  /* 0x0000000502097221 */ /* 0x008fca0000000000 */
[----:B------:R-:W-:Y:S01]  /*0180*/  STG.E desc[UR4][R6.64], R9 ;  /* 0x0000000906007986 */ /* 0x000fe2000c101904 */
[----:B------:R-:W-:Y:S05]  /*0190*/  EXIT ;  /* 0x000000000000794d */ /* 0x000fea0003800000 */
.L_x_0:
[----:B------:R-:W-:-:S00]  /*01a0*/  BRA `(.L_x_0) ;  /* 0xfffffffc00fc7947 */ /* 0x000fc0000383ffff */
[----:B------:R-:W-:-:S00]  /*01b0*/  NOP ;  /* 0x0000000000007918 */ /* 0x000fc00000000000 */
        /* <DEDUP_REMOVED lines=12> */
.L_x_1:


//--------------------- .nv.shared.reserved.0     --------------------------
	.section	.nv.shared.reserved.0,"aw",@nobits
	.weak		__nv_reservedSMEM_offset_0_alias
	.size		__nv_reservedSMEM_offset_0_alias, 0, 64
	.other		__nv_reservedSMEM_offset_0_alias,@"STO_CUDA_RESERVED_SHARED STV_DEFAULT"
__nv_reservedSMEM_offset_0_alias:
	.zero		0
	.zero		64


//--------------------- .nv.constant0._Z8addarrayPfS_S_m --------------------------
	.section	.nv.constant0._Z8addarrayPfS_S_m,"a",@progbits
	.sectionflags	@""
	.align	4
.nv.constant0._Z8addarrayPfS_S_m:
	.zero		928


//--------------------- SYMBOLS --------------------------

	.type		.nv.reservedSmem.offset0,@object
	.size		.nv.reservedSmem.offset0,0x4
